//
// Generated by NVIDIA NVVM Compiler
//
// Compiler Build ID: CL-36424714
// Cuda compilation tools, release 13.0, V13.0.88
// Based on NVVM 20.0.0
//

.version 9.0
.target sm_100
.address_size 64

	// .globl	_Z16reduction_kernelPfS_j
.extern .shared .align 16 .b8 s_data[];

.visible .entry _Z16reduction_kernelPfS_j(
	.param .u64 .ptr .align 1 _Z16reduction_kernelPfS_j_param_0,
	.param .u64 .ptr .align 1 _Z16reduction_kernelPfS_j_param_1,
	.param .u32 _Z16reduction_kernelPfS_j_param_2
)
{
	.reg .pred 	%p<6>;
	.reg .b32 	%r<17>;
	.reg .b32 	%f<9>;
	.reg .b64 	%rd<9>;

	ld.param.u64 	%rd1, [_Z16reduction_kernelPfS_j_param_0];
	ld.param.u64 	%rd2, [_Z16reduction_kernelPfS_j_param_1];
	ld.param.u32 	%r8, [_Z16reduction_kernelPfS_j_param_2];
	mov.u32 	%r1, %ctaid.x;
	mov.u32 	%r2, %ntid.x;
	mov.u32 	%r3, %tid.x;
	mad.lo.s32 	%r4, %r1, %r2, %r3;
	setp.ge.u32 	%p1, %r4, %r8;
	mov.f32 	%f8, 0f00000000;
	@%p1 bra 	$L__BB0_2;
	cvta.to.global.u64 	%rd3, %rd2;
	mul.wide.u32 	%rd4, %r4, 4;
	add.s64 	%rd5, %rd3, %rd4;
	ld.global.f32 	%f8, [%rd5];
$L__BB0_2:
	shl.b32 	%r9, %r3, 2;
	mov.u32 	%r10, s_data;
	add.s32 	%r5, %r10, %r9;
	st.shared.f32 	[%r5], %f8;
	bar.sync 	0;
	setp.lt.u32 	%p2, %r2, 2;
	@%p2 bra 	$L__BB0_7;
	mov.b32 	%r16, 1;
$L__BB0_4:
	shl.b32 	%r7, %r16, 1;
	add.s32 	%r12, %r7, -1;
	and.b32  	%r13, %r12, %r4;
	setp.ne.s32 	%p3, %r13, 0;
	@%p3 bra 	$L__BB0_6;
	shl.b32 	%r14, %r16, 2;
	add.s32 	%r15, %r5, %r14;
	ld.shared.f32 	%f4, [%r15];
	ld.shared.f32 	%f5, [%r5];
	add.f32 	%f6, %f4, %f5;
	st.shared.f32 	[%r5], %f6;
$L__BB0_6:
	bar.sync 	0;
	setp.lt.u32 	%p4, %r7, %r2;
	mov.u32 	%r16, %r7;
	@%p4 bra 	$L__BB0_4;
$L__BB0_7:
	setp.ne.s32 	%p5, %r3, 0;
	@%p5 bra 	$L__BB0_9;
	ld.shared.f32 	%f7, [s_data];
	cvta.to.global.u64 	%rd6, %rd1;
	mul.wide.u32 	%rd7, %r1, 4;
	add.s64 	%rd8, %rd6, %rd7;
	st.global.f32 	[%rd8], %f7;
$L__BB0_9:
	ret;

}


// ===== COMPILED SASS (sm_100) =====

	.target	sm_100

	.elftype	@"ET_EXEC"


//--------------------- .note.nv.tkinfo           --------------------------
	.section	.note.nv.tkinfo,"",@"SHT_NOTE"
	.sectionflags	@"SHF_NOTE_NV_TKINFO"
	.tkinfo
        /*0018*/ 	.word	0x00000002
        /*0030*/ 	.string	""
        /*0030*/ 	.string	"ptxas"
        /*0030*/ 	.string	"Cuda compilation tools, release 13.0, V13.0.88"
        /*0030*/ 	.string	"Build cuda_13.0.r13.0/compiler.36424714_0"
        /*0030*/ 	.string	"-arch sm_100 -m 64 "



//--------------------- .note.nv.cuinfo           --------------------------
	.section	.note.nv.cuinfo,"",@"SHT_NOTE"
	.sectionflags	@"SHF_NOTE_NV_CUINFO"
        /*0018*/ 	.short	0x0002
        /*001a*/ 	.short	0x0064
        /*001c*/ 	.short	0x0082
	.zero		2


//--------------------- .nv.info                  --------------------------
	.section	.nv.info,"",@"SHT_CUDA_INFO"
	.align	4


	//----- nvinfo : EIATTR_REGCOUNT
	.align		4
        /*0000*/ 	.byte	0x04, 0x2f
        /*0002*/ 	.short	(.L_1 - .L_0)
	.align		4
.L_0:
        /*0004*/ 	.word	index@(_Z16reduction_kernelPfS_j)
        /*0008*/ 	.word	0x0000000c


	//----- nvinfo : EIATTR_FRAME_SIZE
	.align		4
.L_1:
        /*000c*/ 	.byte	0x04, 0x11
        /*000e*/ 	.short	(.L_3 - .L_2)
	.align		4
.L_2:
        /*0010*/ 	.word	index@(_Z16reduction_kernelPfS_j)
        /*0014*/ 	.word	0x00000000


	//----- nvinfo : EIATTR_MIN_STACK_SIZE
	.align		4
.L_3:
        /*0018*/ 	.byte	0x04, 0x12
        /*001a*/ 	.short	(.L_5 - .L_4)
	.align		4
.L_4:
        /*001c*/ 	.word	index@(_Z16reduction_kernelPfS_j)
        /*0020*/ 	.word	0x00000000
.L_5:


//--------------------- .nv.compat                --------------------------
	.section	.nv.compat,"",@"SHT_CUDA_COMPAT_INFO"
	.align	4
        /*0000*/ 	.byte	0x02, 0x09, 0x00, 0x00, 0x02, 0x02, 0x01, 0x00, 0x02, 0x05, 0x05, 0x00, 0x03, 0x07, 0x01, 0x01
        /*0010*/ 	.byte	0x02, 0x03, 0x00, 0x00, 0x02, 0x06, 0x01, 0x00, 0x04, 0x0b, 0x08, 0x00, 0x09, 0x00, 0x00, 0x00
        /*0020*/ 	.byte	0x00, 0x00, 0x00, 0x00


//--------------------- .nv.info._Z16reduction_kernelPfS_j --------------------------
	.section	.nv.info._Z16reduction_kernelPfS_j,"",@"SHT_CUDA_INFO"
	.sectionflags	@""
	.align	4


	//----- nvinfo : EIATTR_CUDA_API_VERSION
	.align		4
        /*0000*/ 	.byte	0x04, 0x37
        /*0002*/ 	.short	(.L_7 - .L_6)
.L_6:
        /*0004*/ 	.word	0x00000082


	//----- nvinfo : EIATTR_KPARAM_INFO
	.align		4
.L_7:
        /*0008*/ 	.byte	0x04, 0x17
        /*000a*/ 	.short	(.L_9 - .L_8)
.L_8:
        /*000c*/ 	.word	0x00000000
        /*0010*/ 	.short	0x0002
        /*0012*/ 	.short	0x0010
        /*0014*/ 	.byte	0x00, 0xf0, 0x11, 0x00


	//----- nvinfo : EIATTR_KPARAM_INFO
	.align		4
.L_9:
        /*0018*/ 	.byte	0x04, 0x17
        /*001a*/ 	.short	(.L_11 - .L_10)
.L_10:
        /*001c*/ 	.word	0x00000000
        /*0020*/ 	.short	0x0001
        /*0022*/ 	.short	0x0008
        /*0024*/ 	.byte	0x00, 0xf5, 0x21, 0x00


	//----- nvinfo : EIATTR_KPARAM_INFO
	.align		4
.L_11:
        /*0028*/ 	.byte	0x04, 0x17
        /*002a*/ 	.short	(.L_13 - .L_12)
.L_12:
        /*002c*/ 	.word	0x00000000
        /*0030*/ 	.short	0x0000
        /*0032*/ 	.short	0x0000
        /*0034*/ 	.byte	0x00, 0xf5, 0x21, 0x00


	//----- nvinfo : EIATTR_SPARSE_MMA_MASK
	.align		4
.L_13:
        /*0038*/ 	.byte	0x03, 0x50
        /*003a*/ 	.short	0x0000


	//----- nvinfo : EIATTR_MAXREG_COUNT
	.align		4
        /*003c*/ 	.byte	0x03, 0x1b
        /*003e*/ 	.short	0x00ff


	//----- nvinfo : EIATTR_NUM_BARRIERS
	.align		4
        /*0040*/ 	.byte	0x02, 0x4c
        /*0042*/ 	.byte	0x01
	.zero		1


	//----- nvinfo : EIATTR_MERCURY_ISA_VERSION
	.align		4
        /*0044*/ 	.byte	0x03, 0x5f
        /*0046*/ 	.short	0x0101


	//----- nvinfo : EIATTR_VRC_CTA_INIT_COUNT
	.align		4
        /*0048*/ 	.byte	0x02, 0x4a
	.zero		1
	.zero		1


	//----- nvinfo : EIATTR_EXIT_INSTR_OFFSETS
	.align		4
        /*004c*/ 	.byte	0x04, 0x1c
        /*004e*/ 	.short	(.L_15 - .L_14)


	//   ....[0]....
.L_14:
        /*0050*/ 	.word	0x00000220


	//   ....[1]....
        /*0054*/ 	.word	0x000002a0


	//----- nvinfo : EIATTR_CBANK_PARAM_SIZE
	.align		4
.L_15:
        /*0058*/ 	.byte	0x03, 0x19
        /*005a*/ 	.short	0x0014


	//----- nvinfo : EIATTR_PARAM_CBANK
	.align		4
        /*005c*/ 	.byte	0x04, 0x0a
        /*005e*/ 	.short	(.L_17 - .L_16)
	.align		4
.L_16:
        /*0060*/ 	.word	index@(.nv.constant0._Z16reduction_kernelPfS_j)
        /*0064*/ 	.short	0x0380
        /*0066*/ 	.short	0x0014


	//----- nvinfo : EIATTR_SW_WAR
	.align		4
.L_17:
        /*0068*/ 	.byte	0x04, 0x36
        /*006a*/ 	.short	(.L_19 - .L_18)
.L_18:
        /*006c*/ 	.word	0x00000008
.L_19:


//--------------------- .nv.callgraph             --------------------------
	.section	.nv.callgraph,"",@"SHT_CUDA_CALLGRAPH"
	.align	4
	.sectionentsize	8
	.align		4
        /*0000*/ 	.word	0x00000000
	.align		4
        /*0004*/ 	.word	0xffffffff
	.align		4
        /*0008*/ 	.word	0x00000000
	.align		4
        /*000c*/ 	.word	0xfffffffe
	.align		4
        /*0010*/ 	.word	0x00000000
	.align		4
        /*0014*/ 	.word	0xfffffffd
	.align		4
        /*0018*/ 	.word	0x00000000
	.align		4
        /*001c*/ 	.word	0xfffffffc


//--------------------- .text._Z16reduction_kernelPfS_j --------------------------
	.section	.text._Z16reduction_kernelPfS_j,"ax",@progbits
	.align	128
        .global         _Z16reduction_kernelPfS_j
        .type           _Z16reduction_kernelPfS_j,@function
        .size           _Z16reduction_kernelPfS_j,(.L_x_3 - _Z16reduction_kernelPfS_j)
        .other          _Z16reduction_kernelPfS_j,@"STO_CUDA_ENTRY STV_DEFAULT"
_Z16reduction_kernelPfS_j:
.text._Z16reduction_kernelPfS_j:
[----:B------:R-:W-:Y:S01]  /*0000*/  LDC R1, c[0x0][0x37c] ;  /* 0x0000df00ff017b82 */ /* 0x000fe20000000800 */
[----:B------:R-:W0:Y:S01]  /*0010*/  S2R R9, SR_CTAID.X ;  /* 0x0000000000097919 */ /* 0x000e220000002500 */
[----:B------:R-:W0:Y:S01]  /*0020*/  LDCU UR8, c[0x0][0x360] ;  /* 0x00006c00ff0877ac */ /* 0x000e220008000800 */
[----:B------:R-:W-:Y:S01]  /*0030*/  IMAD.MOV.U32 R0, RZ, RZ, RZ ;  /* 0x000000ffff007224 */ /* 0x000fe200078e00ff */
[----:B------:R-:W0:Y:S01]  /*0040*/  S2R R4, SR_TID.X ;  /* 0x0000000000047919 */ /* 0x000e220000002100 */
[----:B------:R-:W1:Y:S01]  /*0050*/  LDCU UR4, c[0x0][0x390] ;  /* 0x00007200ff0477ac */ /* 0x000e620008000800 */
[----:B------:R-:W2:Y:S01]  /*0060*/  LDCU.64 UR6, c[0x0][0x358] ;  /* 0x00006b00ff0677ac */ /* 0x000ea20008000a00 */
[----:B0-----:R-:W-:-:S05]  /*0070*/  IMAD R5, R9, UR8, R4 ;  /* 0x0000000809057c24 */ /* 0x001fca000f8e0204 */
[----:B-1----:R-:W-:-:S13]  /*0080*/  ISETP.GE.U32.AND P0, PT, R5, UR4, PT ;  /* 0x0000000405007c0c */ /* 0x002fda000bf06070 */
[----:B------:R-:W0:Y:S02]  /*0090*/  @!P0 LDC.64 R2, c[0x0][0x388] ;  /* 0x0000e200ff028b82 */ /* 0x000e240000000a00 */
[----:B0-----:R-:W-:-:S05]  /*00a0*/  @!P0 IMAD.WIDE.U32 R2, R5, 0x4, R2 ;  /* 0x0000000405028825 */ /* 0x001fca00078e0002 */
[----:B--2---:R-:W2:Y:S01]  /*00b0*/  @!P0 LDG.E R0, desc[UR6][R2.64] ;  /* 0x0000000602008981 */ /* 0x004ea2000c1e1900 */
[----:B------:R-:W0:Y:S01]  /*00c0*/  S2UR UR5, SR_CgaCtaId ;  /* 0x00000000000579c3 */ /* 0x000e220000008800 */
[----:B------:R-:W-:Y:S01]  /*00d0*/  UMOV UR4, 0x400 ;  /* 0x0000040000047882 */ /* 0x000fe20000000000 */
[----:B------:R-:W-:Y:S01]  /*00e0*/  UISETP.GE.U32.AND UP0, UPT, UR8, 0x2, UPT ;  /* 0x000000020800788c */ /* 0x000fe2000bf06070 */
[----:B------:R-:W-:Y:S01]  /*00f0*/  ISETP.NE.AND P0, PT, R4, RZ, PT ;  /* 0x000000ff0400720c */ /* 0x000fe20003f05270 */
[----:B0-----:R-:W-:-:S06]  /*0100*/  ULEA UR4, UR5, UR4, 0x18 ;  /* 0x0000000405047291 */ /* 0x001fcc000f8ec0ff */
[----:B------:R-:W-:-:S05]  /*0110*/  LEA R7, R4, UR4, 0x2 ;  /* 0x0000000404077c11 */ /* 0x000fca000f8e10ff */
[----:B--2---:R0:W-:Y:S01]  /*0120*/  STS [R7], R0 ;  /* 0x0000000007007388 */ /* 0x0041e20000000800 */
[----:B------:R-:W-:Y:S06]  /*0130*/  BAR.SYNC.DEFER_BLOCKING 0x0 ;  /* 0x0000000000007b1d */ /* 0x000fec0000010000 */
[----:B------:R-:W-:Y:S05]  /*0140*/  BRA.U !UP0, `(.L_x_0) ;  /* 0x0000000108347547 */ /* 0x000fea000b800000 */
[----:B0-----:R-:W-:-:S07]  /*0150*/  IMAD.MOV.U32 R0, RZ, RZ, 0x1 ;  /* 0x00000001ff007424 */ /* 0x001fce00078e00ff */
.L_x_1:
[----:B------:R-:W-:-:S05]  /*0160*/  SHF.L.U32 R6, R0, 0x1, RZ ;  /* 0x0000000100067819 */ /* 0x000fca00000006ff */
[----:B------:R-:W-:-:S05]  /*0170*/  VIADD R2, R6, 0xffffffff ;  /* 0xffffffff06027836 */ /* 0x000fca0000000000 */
[----:B------:R-:W-:-:S13]  /*0180*/  LOP3.LUT P1, RZ, R2, R5, RZ, 0xc0, !PT ;  /* 0x0000000502ff7212 */ /* 0x000fda000782c0ff */
[----:B------:R-:W-:Y:S01]  /*0190*/  @!P1 LEA R2, R0, R7, 0x2 ;  /* 0x0000000700029211 */ /* 0x000fe200078e10ff */
[----:B------:R-:W-:Y:S01]  /*01a0*/  @!P1 LDS R3, [R7] ;  /* 0x0000000007039984 */ /* 0x000fe20000000800 */
[----:B------:R-:W-:-:S04]  /*01b0*/  MOV R0, R6 ;  /* 0x0000000600007202 */ /* 0x000fc80000000f00 */
[----:B------:R-:W0:Y:S02]  /*01c0*/  @!P1 LDS R2, [R2] ;  /* 0x0000000002029984 */ /* 0x000e240000000800 */
[----:B0-----:R-:W-:-:S05]  /*01d0*/  @!P1 FADD R4, R2, R3 ;  /* 0x0000000302049221 */ /* 0x001fca0000000000 */
[----:B------:R1:W-:Y:S01]  /*01e0*/  @!P1 STS [R7], R4 ;  /* 0x0000000407009388 */ /* 0x0003e20000000800 */
[----:B------:R-:W-:Y:S01]  /*01f0*/  BAR.SYNC.DEFER_BLOCKING 0x0 ;  /* 0x0000000000007b1d */ /* 0x000fe20000010000 */
[----:B------:R-:W-:-:S13]  /*0200*/  ISETP.GE.U32.AND P1, PT, R6, UR8, PT ;  /* 0x0000000806007c0c */ /* 0x000fda000bf26070 */
[----:B-1----:R-:W-:Y:S05]  /*0210*/  @!P1 BRA `(.L_x_1) ;  /* 0xfffffffc00d09947 */ /* 0x002fea000383ffff */
.L_x_0:
[----:B------:R-:W-:Y:S05]  /*0220*/  @P0 EXIT ;  /* 0x000000000000094d */ /* 0x000fea0003800000 */
[----:B------:R-:W1:Y:S01]  /*0230*/  S2UR UR5, SR_CgaCtaId ;  /* 0x00000000000579c3 */ /* 0x000e620000008800 */
[----:B------:R-:W-:-:S07]  /*0240*/  UMOV UR4, 0x400 ;  /* 0x0000040000047882 */ /* 0x000fce0000000000 */
[----:B------:R-:W2:Y:S01]  /*0250*/  LDC.64 R2, c[0x0][0x380] ;  /* 0x0000e000ff027b82 */ /* 0x000ea20000000a00 */
[----:B-1----:R-:W-:Y:S01]  /*0260*/  ULEA UR4, UR5, UR4, 0x18 ;  /* 0x0000000405047291 */ /* 0x002fe2000f8ec0ff */
[----:B--2---:R-:W-:-:S08]  /*0270*/  IMAD.WIDE.U32 R2, R9, 0x4, R2 ;  /* 0x0000000409027825 */ /* 0x004fd000078e0002 */
[----:B------:R-:W1:Y:S04]  /*0280*/  LDS R5, [UR4] ;  /* 0x00000004ff057984 */ /* 0x000e680008000800 */
[----:B-1----:R-:W-:Y:S01]  /*0290*/  STG.E desc[UR6][R2.64], R5 ;  /* 0x0000000502007986 */ /* 0x002fe2000c101906 */
[----:B------:R-:W-:Y:S05]  /*02a0*/  EXIT ;  /* 0x000000000000794d */ /* 0x000fea0003800000 */
.L_x_2:
[----:B------:R-:W-:-:S00]  /*02b0*/  BRA `(.L_x_2) ;  /* 0xfffffffc00fc7947 */ /* 0x000fc0000383ffff */
[----:B------:R-:W-:-:S00]  /*02c0*/  NOP ;  /* 0x0000000000007918 */ /* 0x000fc00000000000 */
        /* <DEDUP_REMOVED lines=11> */
.L_x_3:


//--------------------- .nv.shared._Z16reduction_kernelPfS_j --------------------------
	.section	.nv.shared._Z16reduction_kernelPfS_j,"aw",@nobits
	.sectionflags	@""
	.align	16
	.zero		1024


//--------------------- .nv.shared.reserved.0     --------------------------
	.section	.nv.shared.reserved.0,"aw",@nobits
	.weak		__nv_reservedSMEM_offset_0_alias
	.size		__nv_reservedSMEM_offset_0_alias, 0, 64
	.other		__nv_reservedSMEM_offset_0_alias,@"STO_CUDA_RESERVED_SHARED STV_DEFAULT"
__nv_reservedSMEM_offset_0_alias:
	.zero		0
	.zero		64


//--------------------- .nv.constant0._Z16reduction_kernelPfS_j --------------------------
	.section	.nv.constant0._Z16reduction_kernelPfS_j,"a",@progbits
	.sectionflags	@""
	.align	4
.nv.constant0._Z16reduction_kernelPfS_j:
	.zero		916


//--------------------- SYMBOLS --------------------------

	.type		.nv.reservedSmem.offset0,@object
	.size		.nv.reservedSmem.offset0,0x4
	.type		.nv.reservedSmem.cap,@object
	.size		.nv.reservedSmem.cap,0x4
